//
// Generated by NVIDIA NVVM Compiler
//
// Compiler Build ID: CL-36424714
// Cuda compilation tools, release 13.0, V13.0.88
// Based on NVVM 20.0.0
//

.version 9.0
.target sm_100
.address_size 64

	// .globl	_Z9addMatrixPfS_S_i

.visible .entry _Z9addMatrixPfS_S_i(
	.param .u64 .ptr .align 1 _Z9addMatrixPfS_S_i_param_0,
	.param .u64 .ptr .align 1 _Z9addMatrixPfS_S_i_param_1,
	.param .u64 .ptr .align 1 _Z9addMatrixPfS_S_i_param_2,
	.param .u32 _Z9addMatrixPfS_S_i_param_3
)
{
	.reg .pred 	%p<2>;
	.reg .b32 	%r<6>;
	.reg .b32 	%f<4>;
	.reg .b64 	%rd<11>;

	ld.param.u64 	%rd1, [_Z9addMatrixPfS_S_i_param_0];
	ld.param.u64 	%rd2, [_Z9addMatrixPfS_S_i_param_1];
	ld.param.u64 	%rd3, [_Z9addMatrixPfS_S_i_param_2];
	ld.param.u32 	%r2, [_Z9addMatrixPfS_S_i_param_3];
	mov.u32 	%r3, %ctaid.x;
	mov.u32 	%r4, %ntid.x;
	mov.u32 	%r5, %tid.x;
	mad.lo.s32 	%r1, %r3, %r4, %r5;
	setp.ge.s32 	%p1, %r1, %r2;
	@%p1 bra 	$L__BB0_2;
	cvta.to.global.u64 	%rd4, %rd1;
	cvta.to.global.u64 	%rd5, %rd2;
	cvta.to.global.u64 	%rd6, %rd3;
	mul.wide.s32 	%rd7, %r1, 4;
	add.s64 	%rd8, %rd4, %rd7;
	ld.global.f32 	%f1, [%rd8];
	add.s64 	%rd9, %rd5, %rd7;
	ld.global.f32 	%f2, [%rd9];
	add.f32 	%f3, %f1, %f2;
	add.s64 	%rd10, %rd6, %rd7;
	st.global.f32 	[%rd10], %f3;
$L__BB0_2:
	ret;

}


// ===== COMPILED SASS (sm_100) =====

	.target	sm_100

	.elftype	@"ET_EXEC"


//--------------------- .note.nv.tkinfo           --------------------------
	.section	.note.nv.tkinfo,"",@"SHT_NOTE"
	.sectionflags	@"SHF_NOTE_NV_TKINFO"
	.tkinfo
        /*0018*/ 	.word	0x00000002
        /*0030*/ 	.string	""
        /*0030*/ 	.string	"ptxas"
        /*0030*/ 	.string	"Cuda compilation tools, release 13.0, V13.0.88"
        /*0030*/ 	.string	"Build cuda_13.0.r13.0/compiler.36424714_0"
        /*0030*/ 	.string	"-arch sm_100 -m 64 "



//--------------------- .note.nv.cuinfo           --------------------------
	.section	.note.nv.cuinfo,"",@"SHT_NOTE"
	.sectionflags	@"SHF_NOTE_NV_CUINFO"
        /*0018*/ 	.short	0x0002
        /*001a*/ 	.short	0x0064
        /*001c*/ 	.short	0x0082
	.zero		2


//--------------------- .nv.info                  --------------------------
	.section	.nv.info,"",@"SHT_CUDA_INFO"
	.align	4


	//----- nvinfo : EIATTR_REGCOUNT
	.align		4
        /*0000*/ 	.byte	0x04, 0x2f
        /*0002*/ 	.short	(.L_1 - .L_0)
	.align		4
.L_0:
        /*0004*/ 	.word	index@(_Z9addMatrixPfS_S_i)
        /*0008*/ 	.word	0x0000000c


	//----- nvinfo : EIATTR_FRAME_SIZE
	.align		4
.L_1:
        /*000c*/ 	.byte	0x04, 0x11
        /*000e*/ 	.short	(.L_3 - .L_2)
	.align		4
.L_2:
        /*0010*/ 	.word	index@(_Z9addMatrixPfS_S_i)
        /*0014*/ 	.word	0x00000000


	//----- nvinfo : EIATTR_MIN_STACK_SIZE
	.align		4
.L_3:
        /*0018*/ 	.byte	0x04, 0x12
        /*001a*/ 	.short	(.L_5 - .L_4)
	.align		4
.L_4:
        /*001c*/ 	.word	index@(_Z9addMatrixPfS_S_i)
        /*0020*/ 	.word	0x00000000
.L_5:


//--------------------- .nv.compat                --------------------------
	.section	.nv.compat,"",@"SHT_CUDA_COMPAT_INFO"
	.align	4
        /*0000*/ 	.byte	0x02, 0x09, 0x00, 0x00, 0x02, 0x02, 0x01, 0x00, 0x02, 0x05, 0x05, 0x00, 0x03, 0x07, 0x01, 0x01
        /*0010*/ 	.byte	0x02, 0x03, 0x00, 0x00, 0x02, 0x06, 0x01, 0x00, 0x04, 0x0b, 0x08, 0x00, 0x09, 0x00, 0x00, 0x00
        /*0020*/ 	.byte	0x00, 0x00, 0x00, 0x00


//--------------------- .nv.info._Z9addMatrixPfS_S_i --------------------------
	.section	.nv.info._Z9addMatrixPfS_S_i,"",@"SHT_CUDA_INFO"
	.sectionflags	@""
	.align	4


	//----- nvinfo : EIATTR_CUDA_API_VERSION
	.align		4
        /*0000*/ 	.byte	0x04, 0x37
        /*0002*/ 	.short	(.L_7 - .L_6)
.L_6:
        /*0004*/ 	.word	0x00000082


	//----- nvinfo : EIATTR_KPARAM_INFO
	.align		4
.L_7:
        /*0008*/ 	.byte	0x04, 0x17
        /*000a*/ 	.short	(.L_9 - .L_8)
.L_8:
        /*000c*/ 	.word	0x00000000
        /*0010*/ 	.short	0x0003
        /*0012*/ 	.short	0x0018
        /*0014*/ 	.byte	0x00, 0xf0, 0x11, 0x00


	//----- nvinfo : EIATTR_KPARAM_INFO
	.align		4
.L_9:
        /*0018*/ 	.byte	0x04, 0x17
        /*001a*/ 	.short	(.L_11 - .L_10)
.L_10:
        /*001c*/ 	.word	0x00000000
        /*0020*/ 	.short	0x0002
        /*0022*/ 	.short	0x0010
        /*0024*/ 	.byte	0x00, 0xf5, 0x21, 0x00


	//----- nvinfo : EIATTR_KPARAM_INFO
	.align		4
.L_11:
        /*0028*/ 	.byte	0x04, 0x17
        /*002a*/ 	.short	(.L_13 - .L_12)
.L_12:
        /*002c*/ 	.word	0x00000000
        /*0030*/ 	.short	0x0001
        /*0032*/ 	.short	0x0008
        /*0034*/ 	.byte	0x00, 0xf5, 0x21, 0x00


	//----- nvinfo : EIATTR_KPARAM_INFO
	.align		4
.L_13:
        /*0038*/ 	.byte	0x04, 0x17
        /*003a*/ 	.short	(.L_15 - .L_14)
.L_14:
        /*003c*/ 	.word	0x00000000
        /*0040*/ 	.short	0x0000
        /*0042*/ 	.short	0x0000
        /*0044*/ 	.byte	0x00, 0xf5, 0x21, 0x00


	//----- nvinfo : EIATTR_SPARSE_MMA_MASK
	.align		4
.L_15:
        /*0048*/ 	.byte	0x03, 0x50
        /*004a*/ 	.short	0x0000


	//----- nvinfo : EIATTR_MAXREG_COUNT
	.align		4
        /*004c*/ 	.byte	0x03, 0x1b
        /*004e*/ 	.short	0x00ff


	//----- nvinfo : EIATTR_MERCURY_ISA_VERSION
	.align		4
        /*0050*/ 	.byte	0x03, 0x5f
        /*0052*/ 	.short	0x0101


	//----- nvinfo : EIATTR_VRC_CTA_INIT_COUNT
	.align		4
        /*0054*/ 	.byte	0x02, 0x4a
	.zero		1
	.zero		1


	//----- nvinfo : EIATTR_EXIT_INSTR_OFFSETS
	.align		4
        /*0058*/ 	.byte	0x04, 0x1c
        /*005a*/ 	.short	(.L_17 - .L_16)


	//   ....[0]....
.L_16:
        /*005c*/ 	.word	0x00000070


	//   ....[1]....
        /*0060*/ 	.word	0x00000130


	//----- nvinfo : EIATTR_CBANK_PARAM_SIZE
	.align		4
.L_17:
        /*0064*/ 	.byte	0x03, 0x19
        /*0066*/ 	.short	0x001c


	//----- nvinfo : EIATTR_PARAM_CBANK
	.align		4
        /*0068*/ 	.byte	0x04, 0x0a
        /*006a*/ 	.short	(.L_19 - .L_18)
	.align		4
.L_18:
        /*006c*/ 	.word	index@(.nv.constant0._Z9addMatrixPfS_S_i)
        /*0070*/ 	.short	0x0380
        /*0072*/ 	.short	0x001c


	//----- nvinfo : EIATTR_SW_WAR
	.align		4
.L_19:
        /*0074*/ 	.byte	0x04, 0x36
        /*0076*/ 	.short	(.L_21 - .L_20)
.L_20:
        /*0078*/ 	.word	0x00000008
.L_21:


//--------------------- .nv.callgraph             --------------------------
	.section	.nv.callgraph,"",@"SHT_CUDA_CALLGRAPH"
	.align	4
	.sectionentsize	8
	.align		4
        /*0000*/ 	.word	0x00000000
	.align		4
        /*0004*/ 	.word	0xffffffff
	.align		4
        /*0008*/ 	.word	0x00000000
	.align		4
        /*000c*/ 	.word	0xfffffffe
	.align		4
        /*0010*/ 	.word	0x00000000
	.align		4
        /*0014*/ 	.word	0xfffffffd
	.align		4
        /*0018*/ 	.word	0x00000000
	.align		4
        /*001c*/ 	.word	0xfffffffc


//--------------------- .text._Z9addMatrixPfS_S_i --------------------------
	.section	.text._Z9addMatrixPfS_S_i,"ax",@progbits
	.align	128
        .global         _Z9addMatrixPfS_S_i
        .type           _Z9addMatrixPfS_S_i,@function
        .size           _Z9addMatrixPfS_S_i,(.L_x_1 - _Z9addMatrixPfS_S_i)
        .other          _Z9addMatrixPfS_S_i,@"STO_CUDA_ENTRY STV_DEFAULT"
_Z9addMatrixPfS_S_i:
.text._Z9addMatrixPfS_S_i:
[----:B------:R-:W-:Y:S01]  /*0000*/  LDC R1, c[0x0][0x37c] ;  /* 0x0000df00ff017b82 */ /* 0x000fe20000000800 */
[----:B------:R-:W0:Y:S07]  /*0010*/  S2R R0, SR_TID.X ;  /* 0x0000000000007919 */ /* 0x000e2e0000002100 */
[----:B------:R-:W0:Y:S01]  /*0020*/  S2UR UR4, SR_CTAID.X ;  /* 0x00000000000479c3 */ /* 0x000e220000002500 */
[----:B------:R-:W1:Y:S07]  /*0030*/  LDCU UR5, c[0x0][0x398] ;  /* 0x00007300ff0577ac */ /* 0x000e6e0008000800 */
[----:B------:R-:W0:Y:S02]  /*0040*/  LDC R9, c[0x0][0x360] ;  /* 0x0000d800ff097b82 */ /* 0x000e240000000800 */
[----:B0-----:R-:W-:-:S05]  /*0050*/  IMAD R9, R9, UR4, R0 ;  /* 0x0000000409097c24 */ /* 0x001fca000f8e0200 */
[----:B-1----:R-:W-:-:S13]  /*0060*/  ISETP.GE.AND P0, PT, R9, UR5, PT ;  /* 0x0000000509007c0c */ /* 0x002fda000bf06270 */
[----:B------:R-:W-:Y:S05]  /*0070*/  @P0 EXIT ;  /* 0x000000000000094d */ /* 0x000fea0003800000 */
[----:B------:R-:W0:Y:S01]  /*0080*/  LDC.64 R2, c[0x0][0x380] ;  /* 0x0000e000ff027b82 */ /* 0x000e220000000a00 */
[----:B------:R-:W1:Y:S07]  /*0090*/  LDCU.64 UR4, c[0x0][0x358] ;  /* 0x00006b00ff0477ac */ /* 0x000e6e0008000a00 */
[----:B------:R-:W2:Y:S08]  /*00a0*/  LDC.64 R4, c[0x0][0x388] ;  /* 0x0000e200ff047b82 */ /* 0x000eb00000000a00 */
[----:B------:R-:W3:Y:S01]  /*00b0*/  LDC.64 R6, c[0x0][0x390] ;  /* 0x0000e400ff067b82 */ /* 0x000ee20000000a00 */
[----:B0-----:R-:W-:-:S06]  /*00c0*/  IMAD.WIDE R2, R9, 0x4, R2 ;  /* 0x0000000409027825 */ /* 0x001fcc00078e0202 */
[----:B-1----:R-:W4:Y:S01]  /*00d0*/  LDG.E R2, desc[UR4][R2.64] ;  /* 0x0000000402027981 */ /* 0x002f22000c1e1900 */
[----:B--2---:R-:W-:-:S06]  /*00e0*/  IMAD.WIDE R4, R9, 0x4, R4 ;  /* 0x0000000409047825 */ /* 0x004fcc00078e0204 */
[----:B------:R-:W4:Y:S01]  /*00f0*/  LDG.E R5, desc[UR4][R4.64] ;  /* 0x0000000404057981 */ /* 0x000f22000c1e1900 */
[----:B---3--:R-:W-:-:S04]  /*0100*/  IMAD.WIDE R6, R9, 0x4, R6 ;  /* 0x0000000409067825 */ /* 0x008fc800078e0206 */
[----:B----4-:R-:W-:-:S05]  /*0110*/  FADD R9, R2, R5 ;  /* 0x0000000502097221 */ /* 0x010fca0000000000 */
[----:B------:R-:W-:Y:S01]  /*0120*/  STG.E desc[UR4][R6.64], R9 ;  /* 0x0000000906007986 */ /* 0x000fe2000c101904 */
[----:B------:R-:W-:Y:S05]  /*0130*/  EXIT ;  /* 0x000000000000794d */ /* 0x000fea0003800000 */
.L_x_0:
[----:B------:R-:W-:-:S00]  /*0140*/  BRA `(.L_x_0) ;  /* 0xfffffffc00fc7947 */ /* 0x000fc0000383ffff */
[----:B------:R-:W-:-:S00]  /*0150*/  NOP ;  /* 0x0000000000007918 */ /* 0x000fc00000000000 */
        /* <DEDUP_REMOVED lines=10> */
.L_x_1:


//--------------------- .nv.shared.reserved.0     --------------------------
	.section	.nv.shared.reserved.0,"aw",@nobits
	.weak		__nv_reservedSMEM_offset_0_alias
	.size		__nv_reservedSMEM_offset_0_alias, 0, 64
	.other		__nv_reservedSMEM_offset_0_alias,@"STO_CUDA_RESERVED_SHARED STV_DEFAULT"
__nv_reservedSMEM_offset_0_alias:
	.zero		0
	.zero		64


//--------------------- .nv.constant0._Z9addMatrixPfS_S_i --------------------------
	.section	.nv.constant0._Z9addMatrixPfS_S_i,"a",@progbits
	.sectionflags	@""
	.align	4
.nv.constant0._Z9addMatrixPfS_S_i:
	.zero		924


//--------------------- SYMBOLS --------------------------

	.type		.nv.reservedSmem.offset0,@object
	.size		.nv.reservedSmem.offset0,0x4
